//
// Generated by NVIDIA NVVM Compiler
//
// Compiler Build ID: CL-36424714
// Cuda compilation tools, release 13.0, V13.0.88
// Based on NVVM 20.0.0
//

.version 9.0
.target sm_100
.address_size 64

	// .globl	_Z6kernelPj
.extern .func  (.param .b32 func_retval0) vprintf
(
	.param .b64 vprintf_param_0,
	.param .b64 vprintf_param_1
)
;
.global .align 1 .b8 $str[20] = {104, 105, 32, 73, 39, 109, 32, 116, 105, 100, 32, 37, 117, 32, 45, 32, 37, 117, 10};

.visible .entry _Z6kernelPj(
	.param .u64 .ptr .align 1 _Z6kernelPj_param_0
)
{
	.local .align 8 .b8 	__local_depot0[8];
	.reg .b64 	%SP;
	.reg .b64 	%SPL;
	.reg .b32 	%r<6>;
	.reg .b64 	%rd<7>;

	mov.u64 	%SPL, __local_depot0;
	cvta.local.u64 	%SP, %SPL;
	ld.param.u64 	%rd1, [_Z6kernelPj_param_0];
	cvta.to.global.u64 	%rd2, %rd1;
	add.u64 	%rd3, %SP, 0;
	add.u64 	%rd4, %SPL, 0;
	atom.global.inc.u32 	%r1, [%rd2], 100;
	bar.sync 	0;
	mov.u32 	%r2, %tid.x;
	ld.global.u32 	%r3, [%rd2];
	st.local.v2.u32 	[%rd4], {%r2, %r3};
	mov.u64 	%rd5, $str;
	cvta.global.u64 	%rd6, %rd5;
	{ // callseq 0, 0
	.param .b64 param0;
	st.param.b64 	[param0], %rd6;
	.param .b64 param1;
	st.param.b64 	[param1], %rd3;
	.param .b32 retval0;
	call.uni (retval0), 
	vprintf, 
	(
	param0, 
	param1
	);
	ld.param.b32 	%r4, [retval0];
	} // callseq 0
	ret;

}


// ===== COMPILED SASS (sm_100) =====

	.target	sm_100

	.elftype	@"ET_EXEC"


//--------------------- .note.nv.tkinfo           --------------------------
	.section	.note.nv.tkinfo,"",@"SHT_NOTE"
	.sectionflags	@"SHF_NOTE_NV_TKINFO"
	.tkinfo
        /*0018*/ 	.word	0x00000002
        /*0030*/ 	.string	""
        /*0030*/ 	.string	"ptxas"
        /*0030*/ 	.string	"Cuda compilation tools, release 13.0, V13.0.88"
        /*0030*/ 	.string	"Build cuda_13.0.r13.0/compiler.36424714_0"
        /*0030*/ 	.string	"-arch sm_100 -m 64 "



//--------------------- .note.nv.cuinfo           --------------------------
	.section	.note.nv.cuinfo,"",@"SHT_NOTE"
	.sectionflags	@"SHF_NOTE_NV_CUINFO"
        /*0018*/ 	.short	0x0002
        /*001a*/ 	.short	0x0064
        /*001c*/ 	.short	0x0082
	.zero		2


//--------------------- .nv.info                  --------------------------
	.section	.nv.info,"",@"SHT_CUDA_INFO"
	.align	4


	//----- nvinfo : EIATTR_REGCOUNT
	.align		4
        /*0000*/ 	.byte	0x04, 0x2f
        /*0002*/ 	.short	(.L_2 - .L_1)
	.align		4
.L_1:
        /*0004*/ 	.word	index@(_Z6kernelPj)
        /*0008*/ 	.word	0x00000018


	//----- nvinfo : EIATTR_FRAME_SIZE
	.align		4
.L_2:
        /*000c*/ 	.byte	0x04, 0x11
        /*000e*/ 	.short	(.L_4 - .L_3)
	.align		4
.L_3:
        /*0010*/ 	.word	index@(_Z6kernelPj)
        /*0014*/ 	.word	0x00000008


	//----- nvinfo : EIATTR_MIN_STACK_SIZE
	.align		4
.L_4:
        /*0018*/ 	.byte	0x04, 0x12
        /*001a*/ 	.short	(.L_6 - .L_5)
	.align		4
.L_5:
        /*001c*/ 	.word	index@(_Z6kernelPj)
        /*0020*/ 	.word	0x00000008
.L_6:


//--------------------- .nv.compat                --------------------------
	.section	.nv.compat,"",@"SHT_CUDA_COMPAT_INFO"
	.align	4
        /*0000*/ 	.byte	0x02, 0x09, 0x00, 0x00, 0x02, 0x02, 0x01, 0x00, 0x02, 0x05, 0x05, 0x00, 0x03, 0x07, 0x01, 0x01
        /*0010*/ 	.byte	0x02, 0x03, 0x00, 0x00, 0x02, 0x06, 0x01, 0x00, 0x04, 0x0b, 0x08, 0x00, 0x09, 0x00, 0x00, 0x00
        /*0020*/ 	.byte	0x00, 0x00, 0x00, 0x00


//--------------------- .nv.info._Z6kernelPj      --------------------------
	.section	.nv.info._Z6kernelPj,"",@"SHT_CUDA_INFO"
	.sectionflags	@""
	.align	4


	//----- nvinfo : EIATTR_CUDA_API_VERSION
	.align		4
        /*0000*/ 	.byte	0x04, 0x37
        /*0002*/ 	.short	(.L_8 - .L_7)
.L_7:
        /*0004*/ 	.word	0x00000082


	//----- nvinfo : EIATTR_KPARAM_INFO
	.align		4
.L_8:
        /*0008*/ 	.byte	0x04, 0x17
        /*000a*/ 	.short	(.L_10 - .L_9)
.L_9:
        /*000c*/ 	.word	0x00000000
        /*0010*/ 	.short	0x0000
        /*0012*/ 	.short	0x0000
        /*0014*/ 	.byte	0x00, 0xf5, 0x21, 0x00


	//----- nvinfo : EIATTR_SPARSE_MMA_MASK
	.align		4
.L_10:
        /*0018*/ 	.byte	0x03, 0x50
        /*001a*/ 	.short	0x0000


	//----- nvinfo : EIATTR_MAXREG_COUNT
	.align		4
        /*001c*/ 	.byte	0x03, 0x1b
        /*001e*/ 	.short	0x00ff


	//----- nvinfo : EIATTR_NUM_BARRIERS
	.align		4
        /*0020*/ 	.byte	0x02, 0x4c
        /*0022*/ 	.byte	0x01
	.zero		1


	//----- nvinfo : EIATTR_EXTERNS
	.align		4
        /*0024*/ 	.byte	0x04, 0x0f
        /*0026*/ 	.short	(.L_12 - .L_11)


	//   ....[0]....
	.align		4
.L_11:
        /*0028*/ 	.word	index@(vprintf)


	//----- nvinfo : EIATTR_MERCURY_ISA_VERSION
	.align		4
.L_12:
        /*002c*/ 	.byte	0x03, 0x5f
        /*002e*/ 	.short	0x0101


	//----- nvinfo : EIATTR_VRC_CTA_INIT_COUNT
	.align		4
        /*0030*/ 	.byte	0x02, 0x4a
	.zero		1
	.zero		1


	//----- nvinfo : EIATTR_SYSCALL_OFFSETS
	.align		4
        /*0034*/ 	.byte	0x04, 0x46
        /*0036*/ 	.short	(.L_14 - .L_13)


	//   ....[0]....
.L_13:
        /*0038*/ 	.word	0x00000140


	//----- nvinfo : EIATTR_EXIT_INSTR_OFFSETS
	.align		4
.L_14:
        /*003c*/ 	.byte	0x04, 0x1c
        /*003e*/ 	.short	(.L_16 - .L_15)


	//   ....[0]....
.L_15:
        /*0040*/ 	.word	0x00000150


	//----- nvinfo : EIATTR_CBANK_PARAM_SIZE
	.align		4
.L_16:
        /*0044*/ 	.byte	0x03, 0x19
        /*0046*/ 	.short	0x0008


	//----- nvinfo : EIATTR_PARAM_CBANK
	.align		4
        /*0048*/ 	.byte	0x04, 0x0a
        /*004a*/ 	.short	(.L_18 - .L_17)
	.align		4
.L_17:
        /*004c*/ 	.word	index@(.nv.constant0._Z6kernelPj)
        /*0050*/ 	.short	0x0380
        /*0052*/ 	.short	0x0008


	//----- nvinfo : EIATTR_SW_WAR
	.align		4
.L_18:
        /*0054*/ 	.byte	0x04, 0x36
        /*0056*/ 	.short	(.L_20 - .L_19)
.L_19:
        /*0058*/ 	.word	0x00000008
.L_20:


//--------------------- .nv.callgraph             --------------------------
	.section	.nv.callgraph,"",@"SHT_CUDA_CALLGRAPH"
	.align	4
	.sectionentsize	8
	.align		4
        /*0000*/ 	.word	0x00000000
	.align		4
        /*0004*/ 	.word	0xffffffff
	.align		4
        /*0008*/ 	.word	index@(_Z6kernelPj)
	.align		4
        /*000c*/ 	.word	index@(vprintf)
	.align		4
        /*0010*/ 	.word	0x00000000
	.align		4
        /*0014*/ 	.word	0xfffffffe
	.align		4
        /*0018*/ 	.word	0x00000000
	.align		4
        /*001c*/ 	.word	0xfffffffd
	.align		4
        /*0020*/ 	.word	0x00000000
	.align		4
        /*0024*/ 	.word	0xfffffffc


//--------------------- .nv.constant4             --------------------------
	.section	.nv.constant4,"a",@progbits
	.align	8
	.align		8
.nv.constant4:
        /*0000*/ 	.dword	vprintf
	.align		8
        /*0008*/ 	.dword	$str


//--------------------- .text._Z6kernelPj         --------------------------
	.section	.text._Z6kernelPj,"ax",@progbits
	.align	128
        .global         _Z6kernelPj
        .type           _Z6kernelPj,@function
        .size           _Z6kernelPj,(.L_x_2 - _Z6kernelPj)
        .other          _Z6kernelPj,@"STO_CUDA_ENTRY STV_DEFAULT"
_Z6kernelPj:
.text._Z6kernelPj:
[----:B------:R-:W0:Y:S08]  /*0000*/  LDC R1, c[0x0][0x37c] ;  /* 0x0000df00ff017b82 */ /* 0x000e300000000800 */
[----:B------:R-:W1:Y:S01]  /*0010*/  LDC.64 R2, c[0x0][0x380] ;  /* 0x0000e000ff027b82 */ /* 0x000e620000000a00 */
[----:B------:R-:W1:Y:S01]  /*0020*/  LDCU.64 UR4, c[0x0][0x358] ;  /* 0x00006b00ff0477ac */ /* 0x000e620008000a00 */
[----:B------:R-:W-:Y:S01]  /*0030*/  IMAD.MOV.U32 R5, RZ, RZ, 0x64 ;  /* 0x00000064ff057424 */ /* 0x000fe200078e00ff */
[----:B------:R-:W2:Y:S01]  /*0040*/  S2R R10, SR_TID.X ;  /* 0x00000000000a7919 */ /* 0x000ea20000002100 */
[----:B0-----:R-:W-:Y:S01]  /*0050*/  VIADD R1, R1, 0xfffffff8 ;  /* 0xfffffff801017836 */ /* 0x001fe20000000000 */
[----:B------:R-:W0:Y:S02]  /*0060*/  LDCU.64 UR6, c[0x4][0x8] ;  /* 0x01000100ff0677ac */ /* 0x000e240008000a00 */
[----:B-1----:R1:W-:Y:S01]  /*0070*/  REDG.E.INC.STRONG.GPU desc[UR4][R2.64], R5 ;  /* 0x000000050200798e */ /* 0x0023e2000d92e104 */
[----:B------:R-:W-:Y:S06]  /*0080*/  BAR.SYNC.DEFER_BLOCKING 0x0 ;  /* 0x0000000000007b1d */ /* 0x000fec0000010000 */
[----:B------:R-:W2:Y:S01]  /*0090*/  LDG.E R11, desc[UR4][R2.64] ;  /* 0x00000004020b7981 */ /* 0x000ea2000c1e1900 */
[----:B------:R-:W-:Y:S01]  /*00a0*/  MOV R0, 0x0 ;  /* 0x0000000000007802 */ /* 0x000fe20000000f00 */
[----:B------:R-:W3:Y:S01]  /*00b0*/  LDCU UR4, c[0x0][0x2f8] ;  /* 0x00005f00ff0477ac */ /* 0x000ee20008000800 */
[----:B0-----:R-:W-:Y:S01]  /*00c0*/  MOV R4, UR6 ;  /* 0x0000000600047c02 */ /* 0x001fe20008000f00 */
[----:B-1----:R-:W-:Y:S01]  /*00d0*/  IMAD.U32 R5, RZ, RZ, UR7 ;  /* 0x00000007ff057e24 */ /* 0x002fe2000f8e00ff */
[----:B------:R0:W1:Y:S01]  /*00e0*/  LDC.64 R8, c[0x4][R0] ;  /* 0x0100000000087b82 */ /* 0x0000620000000a00 */
[----:B------:R-:W4:Y:S01]  /*00f0*/  LDCU UR5, c[0x0][0x2fc] ;  /* 0x00005f80ff0577ac */ /* 0x000f220008000800 */
[----:B---3--:R-:W-:-:S04]  /*0100*/  IADD3 R6, P0, PT, R1, UR4, RZ ;  /* 0x0000000401067c10 */ /* 0x008fc8000ff1e0ff */
[----:B----4-:R-:W-:Y:S01]  /*0110*/  IADD3.X R7, PT, PT, RZ, UR5, RZ, P0, !PT ;  /* 0x00000005ff077c10 */ /* 0x010fe200087fe4ff */
[----:B-12---:R0:W-:Y:S08]  /*0120*/  STL.64 [R1], R10 ;  /* 0x0000000a01007387 */ /* 0x0061f00000100a00 */
[----:B------:R-:W-:-:S07]  /*0130*/  LEPC R20, `(.L_x_0) ;  /* 0x000000001014794e */ /* 0x000fce0000000000 */
[----:B0-----:R-:W-:Y:S05]  /*0140*/  CALL.ABS.NOINC R8 ;  /* 0x0000000008007343 */ /* 0x001fea0003c00000 */
.L_x_0:
[----:B------:R-:W-:Y:S05]  /*0150*/  EXIT ;  /* 0x000000000000794d */ /* 0x000fea0003800000 */
.L_x_1:
[----:B------:R-:W-:-:S00]  /*0160*/  BRA `(.L_x_1) ;  /* 0xfffffffc00fc7947 */ /* 0x000fc0000383ffff */
[----:B------:R-:W-:-:S00]  /*0170*/  NOP ;  /* 0x0000000000007918 */ /* 0x000fc00000000000 */
        /* <DEDUP_REMOVED lines=8> */
.L_x_2:


//--------------------- .nv.global.init           --------------------------
	.section	.nv.global.init,"aw",@progbits
.nv.global.init:
	.type		$str,@object
	.size		$str,(.L_0 - $str)
$str:
        /*0000*/ 	.byte	0x68, 0x69, 0x20, 0x49, 0x27, 0x6d, 0x20, 0x74, 0x69, 0x64, 0x20, 0x25, 0x75, 0x20, 0x2d, 0x20
        /*0010*/ 	.byte	0x25, 0x75, 0x0a, 0x00
.L_0:


//--------------------- .nv.shared.reserved.0     --------------------------
	.section	.nv.shared.reserved.0,"aw",@nobits
	.weak		__nv_reservedSMEM_offset_0_alias
	.size		__nv_reservedSMEM_offset_0_alias, 0, 64
	.other		__nv_reservedSMEM_offset_0_alias,@"STO_CUDA_RESERVED_SHARED STV_DEFAULT"
__nv_reservedSMEM_offset_0_alias:
	.zero		0
	.zero		64


//--------------------- .nv.constant0._Z6kernelPj --------------------------
	.section	.nv.constant0._Z6kernelPj,"a",@progbits
	.sectionflags	@""
	.align	4
.nv.constant0._Z6kernelPj:
	.zero		904


//--------------------- SYMBOLS --------------------------

	.type		.nv.reservedSmem.offset0,@object
	.size		.nv.reservedSmem.offset0,0x4
	.type		vprintf,@function
